	.headerflags	@"EF_CUDA_TEXMODE_UNIFIED EF_CUDA_64BIT_ADDRESS EF_CUDA_ACCELERATORS EF_CUDA_SM90 EF_CUDA_VIRTUAL_SM(EF_CUDA_SM90)"
	.elftype	@"ET_EXEC"


//--------------------- .nv.info                  --------------------------
	.section	.nv.info,"",@"SHT_CUDA_INFO"
	.align	4


	//----- nvinfo : EIATTR_REGCOUNT
	.align		4
        /*0000*/ 	.byte	0x04, 0x2f
        /*0002*/ 	.short	(.L_1 - .L_0)
	.align		4
.L_0:
        /*0004*/ 	.word	index@(triton_poi_fused__unsafe_index_add_mul_sub_34)
        /*0008*/ 	.word	0x0000003e


	//----- nvinfo : EIATTR_MIN_STACK_SIZE
	.align		4
.L_1:
        /*000c*/ 	.byte	0x04, 0x12
        /*000e*/ 	.short	(.L_3 - .L_2)
	.align		4
.L_2:
        /*0010*/ 	.word	index@(triton_poi_fused__unsafe_index_add_mul_sub_34)
        /*0014*/ 	.word	0x00000000


	//----- nvinfo : EIATTR_FRAME_SIZE
	.align		4
.L_3:
        /*0018*/ 	.byte	0x04, 0x11
        /*001a*/ 	.short	(.L_5 - .L_4)
	.align		4
.L_4:
        /*001c*/ 	.word	index@(triton_poi_fused__unsafe_index_add_mul_sub_34)
        /*0020*/ 	.word	0x00000000


	//----- nvinfo : EIATTR_MIN_STACK_SIZE
	.align		4
.L_5:
        /*0024*/ 	.byte	0x04, 0x12
        /*0026*/ 	.short	(.L_7 - .L_6)
	.align		4
.L_6:
        /*0028*/ 	.word	index@(triton_poi_fused__unsafe_index_add_mul_sub_34)
        /*002c*/ 	.word	0x00000000
.L_7:


//--------------------- .nv.info.triton_poi_fused__unsafe_index_add_mul_sub_34 --------------------------
	.section	.nv.info.triton_poi_fused__unsafe_index_add_mul_sub_34,"",@"SHT_CUDA_INFO"
	.sectionflags	@""
	.align	4


	//----- nvinfo : EIATTR_CUDA_API_VERSION
	.align		4
        /*0000*/ 	.byte	0x04, 0x37
        /*0002*/ 	.short	(.L_9 - .L_8)
.L_8:
        /*0004*/ 	.word	0x0000007c


	//----- nvinfo : EIATTR_KPARAM_INFO
	.align		4
.L_9:
        /*0008*/ 	.byte	0x04, 0x17
        /*000a*/ 	.short	(.L_11 - .L_10)
.L_10:
        /*000c*/ 	.word	0x00000000
        /*0010*/ 	.short	0x0008
        /*0012*/ 	.short	0x0040
        /*0014*/ 	.byte	0x00, 0xf0, 0x11, 0x00


	//----- nvinfo : EIATTR_KPARAM_INFO
	.align		4
.L_11:
        /*0018*/ 	.byte	0x04, 0x17
        /*001a*/ 	.short	(.L_13 - .L_12)
.L_12:
        /*001c*/ 	.word	0x00000000
        /*0020*/ 	.short	0x0007
        /*0022*/ 	.short	0x0038
        /*0024*/ 	.byte	0x00, 0xf4, 0x21, 0x00


	//----- nvinfo : EIATTR_KPARAM_INFO
	.align		4
.L_13:
        /*0028*/ 	.byte	0x04, 0x17
        /*002a*/ 	.short	(.L_15 - .L_14)
.L_14:
        /*002c*/ 	.word	0x00000000
        /*0030*/ 	.short	0x0006
        /*0032*/ 	.short	0x0030
        /*0034*/ 	.byte	0x00, 0xf4, 0x21, 0x00


	//----- nvinfo : EIATTR_KPARAM_INFO
	.align		4
.L_15:
        /*0038*/ 	.byte	0x04, 0x17
        /*003a*/ 	.short	(.L_17 - .L_16)
.L_16:
        /*003c*/ 	.word	0x00000000
        /*0040*/ 	.short	0x0005
        /*0042*/ 	.short	0x0028
        /*0044*/ 	.byte	0x00, 0xf4, 0x21, 0x00


	//----- nvinfo : EIATTR_KPARAM_INFO
	.align		4
.L_17:
        /*0048*/ 	.byte	0x04, 0x17
        /*004a*/ 	.short	(.L_19 - .L_18)
.L_18:
        /*004c*/ 	.word	0x00000000
        /*0050*/ 	.short	0x0004
        /*0052*/ 	.short	0x0020
        /*0054*/ 	.byte	0x00, 0xf4, 0x21, 0x00


	//----- nvinfo : EIATTR_KPARAM_INFO
	.align		4
.L_19:
        /*0058*/ 	.byte	0x04, 0x17
        /*005a*/ 	.short	(.L_21 - .L_20)
.L_20:
        /*005c*/ 	.word	0x00000000
        /*0060*/ 	.short	0x0003
        /*0062*/ 	.short	0x0018
        /*0064*/ 	.byte	0x00, 0xf4, 0x21, 0x00


	//----- nvinfo : EIATTR_KPARAM_INFO
	.align		4
.L_21:
        /*0068*/ 	.byte	0x04, 0x17
        /*006a*/ 	.short	(.L_23 - .L_22)
.L_22:
        /*006c*/ 	.word	0x00000000
        /*0070*/ 	.short	0x0002
        /*0072*/ 	.short	0x0010
        /*0074*/ 	.byte	0x00, 0xf4, 0x21, 0x00


	//----- nvinfo : EIATTR_KPARAM_INFO
	.align		4
.L_23:
        /*0078*/ 	.byte	0x04, 0x17
        /*007a*/ 	.short	(.L_25 - .L_24)
.L_24:
        /*007c*/ 	.word	0x00000000
        /*0080*/ 	.short	0x0001
        /*0082*/ 	.short	0x0008
        /*0084*/ 	.byte	0x00, 0xf4, 0x21, 0x00


	//----- nvinfo : EIATTR_KPARAM_INFO
	.align		4
.L_25:
        /*0088*/ 	.byte	0x04, 0x17
        /*008a*/ 	.short	(.L_27 - .L_26)
.L_26:
        /*008c*/ 	.word	0x00000000
        /*0090*/ 	.short	0x0000
        /*0092*/ 	.short	0x0000
        /*0094*/ 	.byte	0x00, 0xf4, 0x21, 0x00


	//----- nvinfo : EIATTR_SPARSE_MMA_MASK
	.align		4
.L_27:
        /*0098*/ 	.byte	0x03, 0x50
        /*009a*/ 	.short	0x0000


	//----- nvinfo : EIATTR_MAXREG_COUNT
	.align		4
        /*009c*/ 	.byte	0x03, 0x1b
        /*009e*/ 	.short	0x00ff


	//----- nvinfo : EIATTR_EXIT_INSTR_OFFSETS
	.align		4
        /*00a0*/ 	.byte	0x04, 0x1c
        /*00a2*/ 	.short	(.L_29 - .L_28)


	//   ....[0]....
.L_28:
        /*00a4*/ 	.word	0x00001610


	//----- nvinfo : EIATTR_REQNTID
	.align		4
.L_29:
        /*00a8*/ 	.byte	0x04, 0x10
        /*00aa*/ 	.short	(.L_31 - .L_30)
.L_30:
        /*00ac*/ 	.word	0x00000080
        /*00b0*/ 	.word	0x00000001
        /*00b4*/ 	.word	0x00000001


	//----- nvinfo : EIATTR_CBANK_PARAM_SIZE
	.align		4
.L_31:
        /*00b8*/ 	.byte	0x03, 0x19
        /*00ba*/ 	.short	0x0044


	//----- nvinfo : EIATTR_PARAM_CBANK
	.align		4
        /*00bc*/ 	.byte	0x04, 0x0a
        /*00be*/ 	.short	(.L_33 - .L_32)
	.align		4
.L_32:
        /*00c0*/ 	.word	index@(.nv.constant0.triton_poi_fused__unsafe_index_add_mul_sub_34)
        /*00c4*/ 	.short	0x0210
        /*00c6*/ 	.short	0x0044


	//----- nvinfo : EIATTR_SW_WAR
	.align		4
.L_33:
        /*00c8*/ 	.byte	0x04, 0x36
        /*00ca*/ 	.short	(.L_35 - .L_34)
.L_34:
        /*00cc*/ 	.word	0x00000008
.L_35:


//--------------------- .nv.callgraph             --------------------------
	.section	.nv.callgraph,"",@"SHT_CUDA_CALLGRAPH"
	.align	4
	.sectionentsize	8
	.align		4
        /*0000*/ 	.word	0x00000000
	.align		4
        /*0004*/ 	.word	0xffffffff
	.align		4
        /*0008*/ 	.word	0x00000000
	.align		4
        /*000c*/ 	.word	0xfffffffe
	.align		4
        /*0010*/ 	.word	0x00000000
	.align		4
        /*0014*/ 	.word	0xfffffffd
	.align		4
        /*0018*/ 	.word	0x00000000
	.align		4
        /*001c*/ 	.word	0xfffffffc


//--------------------- .text.triton_poi_fused__unsafe_index_add_mul_sub_34 --------------------------
	.section	.text.triton_poi_fused__unsafe_index_add_mul_sub_34,"ax",@progbits
	.align	128
        .global         triton_poi_fused__unsafe_index_add_mul_sub_34
        .type           triton_poi_fused__unsafe_index_add_mul_sub_34,@function
        .size           triton_poi_fused__unsafe_index_add_mul_sub_34,(.L_x_1 - triton_poi_fused__unsafe_index_add_mul_sub_34)
        .other          triton_poi_fused__unsafe_index_add_mul_sub_34,@"STO_CUDA_ENTRY STV_DEFAULT"
triton_poi_fused__unsafe_index_add_mul_sub_34:
.text.triton_poi_fused__unsafe_index_add_mul_sub_34:
[----:B------:R-:W-:Y:S01]  /*0000*/  LDC R1, c[0x0][0x28] ;  /* 0x00000a00ff017b82 */ /* 0x000fe20000000800 */
[----:B------:R-:W1:Y:S07]  /*0010*/  S2R R0, SR_TID.X ;  /* 0x0000000000007919 */ /* 0x000e6e0000002100 */
[----:B------:R-:W2:Y:S01]  /*0020*/  LDC.64 R16, c[0x0][0x220] ;  /* 0x00008800ff107b82 */ /* 0x000ea20000000a00 */
[----:B------:R-:W-:Y:S01]  /*0030*/  ULDC.64 UR4, c[0x0][0x208] ;  /* 0x0000820000047ab9 */ /* 0x000fe20000000a00 */
[----:B------:R-:W3:Y:S06]  /*0040*/  S2R R3, SR_CTAID.X ;  /* 0x0000000000037919 */ /* 0x000eec0000002500 */
[----:B------:R-:W4:Y:S08]  /*0050*/  LDC.64 R24, c[0x0][0x230] ;  /* 0x00008c00ff187b82 */ /* 0x000f300000000a00 */
[----:B------:R-:W5:Y:S08]  /*0060*/  LDC.64 R36, c[0x0][0x218] ;  /* 0x00008600ff247b82 */ /* 0x000f700000000a00 */
[----:B------:R-:W5:Y:S01]  /*0070*/  LDC.64 R14, c[0x0][0x240] ;  /* 0x00009000ff0e7b82 */ /* 0x000f620000000a00 */
[----:B-1----:R-:W-:-:S04]  /*0080*/  SHF.L.U32 R0, R0, 0x2, RZ ;  /* 0x0000000200007819 */ /* 0x002fc800000006ff */
[----:B------:R-:W-:Y:S02]  /*0090*/  LOP3.LUT R0, R0, 0x1fc, RZ, 0xc0, !PT ;  /* 0x000001fc00007812 */ /* 0x000fe400078ec0ff */
[----:B---3--:R-:W-:Y:S02]  /*00a0*/  SHF.R.S32.HI R51, RZ, 0x15, R3 ;  /* 0x00000015ff337819 */ /* 0x008fe40000011403 */
[----:B------:R-:W-:Y:S02]  /*00b0*/  LEA R9, R3, R0, 0xa ;  /* 0x0000000003097211 */ /* 0x000fe400078e50ff */
[----:B------:R-:W-:Y:S02]  /*00c0*/  SGXT R51, R51, 0x1 ;  /* 0x000000013333781a */ /* 0x000fe40000000200 */
[----:B------:R-:W-:Y:S02]  /*00d0*/  SHF.R.S32.HI R2, RZ, 0x1f, R9 ;  /* 0x0000001fff027819 */ /* 0x000fe40000011409 */
[----:B------:R-:W-:-:S02]  /*00e0*/  IADD3 R0, R9, 0x2, RZ ;  /* 0x0000000209007810 */ /* 0x000fc40007ffe0ff */
[----:B------:R-:W-:Y:S02]  /*00f0*/  LEA.HI R2, R2, R9, RZ, 0x6 ;  /* 0x0000000902027211 */ /* 0x000fe400078f30ff */
[----:B------:R-:W-:Y:S02]  /*0100*/  LEA.HI R3, R51, R0, RZ, 0x6 ;  /* 0x0000000033037211 */ /* 0x000fe400078f30ff */
[----:B------:R-:W-:Y:S02]  /*0110*/  LOP3.LUT R4, R2, 0xffffffc0, RZ, 0xc0, !PT ;  /* 0xffffffc002047812 */ /* 0x000fe400078ec0ff */
[----:B------:R-:W-:Y:S02]  /*0120*/  LOP3.LUT R5, R3, 0xffffffc0, RZ, 0xc0, !PT ;  /* 0xffffffc003057812 */ /* 0x000fe400078ec0ff */
[----:B------:R-:W-:Y:S02]  /*0130*/  IADD3 R3, R9, -R4, RZ ;  /* 0x8000000409037210 */ /* 0x000fe40007ffe0ff */
[----:B------:R-:W-:-:S03]  /*0140*/  IADD3 R5, R0, -R5, RZ ;  /* 0x8000000500057210 */ /* 0x000fc60007ffe0ff */
[----:B--2---:R-:W-:-:S04]  /*0150*/  IMAD.WIDE R28, R3, 0x8, R16 ;  /* 0x00000008031c7825 */ /* 0x004fc800078e0210 */
[----:B------:R-:W-:Y:S02]  /*0160*/  IMAD.WIDE R16, R5, 0x8, R16 ;  /* 0x0000000805107825 */ /* 0x000fe400078e0210 */
[----:B------:R-:W2:Y:S04]  /*0170*/  LDG.E.EL.128 R28, desc[UR4][R28.64] ;  /* 0x000000041c1c7981 */ /* 0x000ea8000c2e1d00 */
[----:B------:R-:W3:Y:S01]  /*0180*/  LDG.E.EL.128 R16, desc[UR4][R16.64] ;  /* 0x0000000410107981 */ /* 0x000ee2000c2e1d00 */
[----:B----4-:R-:W-:Y:S01]  /*0190*/  IMAD.WIDE R20, R3, 0x8, R24 ;  /* 0x0000000803147825 */ /* 0x010fe200078e0218 */
[----:B------:R-:W-:-:S03]  /*01a0*/  SHF.R.S32.HI R2, RZ, 0x6, R2 ;  /* 0x00000006ff027819 */ /* 0x000fc60000011402 */
[----:B------:R-:W-:Y:S02]  /*01b0*/  IMAD.WIDE R24, R5, 0x8, R24 ;  /* 0x0000000805187825 */ /* 0x000fe400078e0218 */
[----:B------:R-:W4:Y:S01]  /*01c0*/  LDG.E.EL.128 R20, desc[UR4][R20.64] ;  /* 0x0000000414147981 */ /* 0x000f22000c2e1d00 */
[----:B------:R-:W-:-:S03]  /*01d0*/  LEA.HI R0, R2, R2, RZ, 0x6 ;  /* 0x0000000202007211 */ /* 0x000fc600078f30ff */
[----:B------:R-:W4:Y:S01]  /*01e0*/  LDG.E.EL.128 R24, desc[UR4][R24.64] ;  /* 0x0000000418187981 */ /* 0x000f22000c2e1d00 */
[----:B------:R-:W-:-:S04]  /*01f0*/  LOP3.LUT R7, R0, 0xffffffc0, RZ, 0xc0, !PT ;  /* 0xffffffc000077812 */ /* 0x000fc800078ec0ff */
[----:B------:R-:W-:-:S05]  /*0200*/  IADD3 R7, R2, -R7, RZ ;  /* 0x8000000702077210 */ /* 0x000fca0007ffe0ff */
[----:B-----5:R-:W-:-:S06]  /*0210*/  IMAD.WIDE R10, R7, 0x8, R36 ;  /* 0x00000008070a7825 */ /* 0x020fcc00078e0224 */
[----:B------:R-:W5:Y:S01]  /*0220*/  LDG.E.EL.64 R10, desc[UR4][R10.64] ;  /* 0x000000040a0a7981 */ /* 0x000f62000c2e1b00 */
[----:B0-----:R-:W-:-:S06]  /*0230*/  IMAD.WIDE R4, R7, 0x8, R14 ;  /* 0x0000000807047825 */ /* 0x001fcc00078e020e */
[----:B------:R-:W5:Y:S01]  /*0240*/  LDG.E.EL.64 R4, desc[UR4][R4.64] ;  /* 0x0000000404047981 */ /* 0x000f62000c2e1b00 */
[----:B------:R-:W-:Y:S01]  /*0250*/  LEA.HI R0, R51, R9, RZ, 0xc ;  /* 0x0000000933007211 */ /* 0x000fe200078f60ff */
[----:B------:R-:W-:-:S03]  /*0260*/  IMAD.HI R46, R9, 0x6bca1af3, RZ ;  /* 0x6bca1af3092e7827 */ /* 0x000fc600078e02ff */
[----:B------:R-:W-:Y:S01]  /*0270*/  SHF.R.S32.HI R0, RZ, 0xc, R0 ;  /* 0x0000000cff007819 */ /* 0x000fe20000011400 */
[----:B------:R-:W-:Y:S01]  /*0280*/  IMAD.HI R38, R9, 0x6bca1af3, RZ ;  /* 0x6bca1af309267827 */ /* 0x000fe200078e02ff */
[----:B------:R-:W-:-:S03]  /*0290*/  SHF.R.U32.HI R35, RZ, 0x1f, R46 ;  /* 0x0000001fff237819 */ /* 0x000fc6000001162e */
[----:B------:R-:W-:Y:S01]  /*02a0*/  IMAD.HI R2, R0, 0x6bca1af3, RZ ;  /* 0x6bca1af300027827 */ /* 0x000fe200078e02ff */
[----:B------:R-:W-:Y:S02]  /*02b0*/  LEA.HI.SX32 R46, R46, R35, 0x11 ;  /* 0x000000232e2e7211 */ /* 0x000fe400078f8aff */
[----:B------:R-:W-:Y:S02]  /*02c0*/  SHF.R.U32.HI R33, RZ, 0x1f, R38 ;  /* 0x0000001fff217819 */ /* 0x000fe40000011626 */
[----:B------:R-:W-:Y:S01]  /*02d0*/  SHF.R.U32.HI R13, RZ, 0x1f, R2 ;  /* 0x0000001fff0d7819 */ /* 0x000fe20000011602 */
[----:B------:R-:W-:Y:S01]  /*02e0*/  IMAD R46, R46, 0x4c0, RZ ;  /* 0x000004c02e2e7824 */ /* 0x000fe200078e02ff */
[----:B------:R-:W-:Y:S02]  /*02f0*/  LEA.HI.SX32 R38, R38, R33, 0x11 ;  /* 0x0000002126267211 */ /* 0x000fe400078f8aff */
[----:B------:R-:W-:-:S03]  /*0300*/  LEA.HI.SX32 R13, R2, R13, 0x1d ;  /* 0x0000000d020d7211 */ /* 0x000fc600078feaff */
[----:B------:R-:W-:Y:S02]  /*0310*/  IMAD R38, R38, 0x4c0, RZ ;  /* 0x000004c026267824 */ /* 0x000fe400078e02ff */
[----:B------:R-:W-:Y:S02]  /*0320*/  IMAD R39, R13, -0x13, R0 ;  /* 0xffffffed0d277824 */ /* 0x000fe400078e0200 */
[----:B------:R-:W0:Y:S01]  /*0330*/  LDC.64 R12, c[0x0][0x228] ;  /* 0x00008a00ff0c7b82 */ /* 0x000e220000000a00 */
[----:B------:R-:W-:Y:S02]  /*0340*/  IADD3 R48, R9, 0x200, RZ ;  /* 0x0000020009307810 */ /* 0x000fe40007ffe0ff */
[----:B--2---:R-:W-:Y:S02]  /*0350*/  SHF.R.U32.HI R45, RZ, 0x1c, R29 ;  /* 0x0000001cff2d7819 */ /* 0x004fe4000001161d */
[----:B------:R-:W-:Y:S02]  /*0360*/  SHF.R.U32.HI R43, RZ, 0x1c, R31 ;  /* 0x0000001cff2b7819 */ /* 0x000fe4000001161f */
[----:B---3--:R-:W-:-:S02]  /*0370*/  SHF.R.U32.HI R35, RZ, 0x1c, R19 ;  /* 0x0000001cff237819 */ /* 0x008fc40000011613 */
[----:B------:R-:W-:Y:S02]  /*0380*/  SHF.R.U32.HI R41, RZ, 0x1c, R17 ;  /* 0x0000001cff297819 */ /* 0x000fe40000011611 */
[----:B------:R-:W-:Y:S02]  /*0390*/  LOP3.LUT R45, R45, 0x8, RZ, 0xc0, !PT ;  /* 0x000000082d2d7812 */ /* 0x000fe400078ec0ff */
[----:B------:R-:W-:Y:S02]  /*03a0*/  LOP3.LUT R35, R35, 0x8, RZ, 0xc0, !PT ;  /* 0x0000000823237812 */ /* 0x000fe400078ec0ff */
[----:B------:R-:W-:Y:S02]  /*03b0*/  LOP3.LUT R41, R41, 0x8, RZ, 0xc0, !PT ;  /* 0x0000000829297812 */ /* 0x000fe400078ec0ff */
[----:B------:R-:W-:Y:S02]  /*03c0*/  IADD3 R45, P0, R28, R45, RZ ;  /* 0x0000002d1c2d7210 */ /* 0x000fe40007f1e0ff */
[----:B------:R-:W-:-:S02]  /*03d0*/  IADD3 R35, P3, R18, R35, RZ ;  /* 0x0000002312237210 */ /* 0x000fc40007f7e0ff */
[----:B------:R-:W-:Y:S02]  /*03e0*/  LOP3.LUT R43, R43, 0x8, RZ, 0xc0, !PT ;  /* 0x000000082b2b7812 */ /* 0x000fe400078ec0ff */
[----:B------:R-:W-:Y:S01]  /*03f0*/  IADD3 R41, P2, R16, R41, RZ ;  /* 0x0000002910297210 */ /* 0x000fe20007f5e0ff */
[----:B0-----:R-:W-:Y:S01]  /*0400*/  IMAD.WIDE.U32 R34, R35, 0x4c, R12 ;  /* 0x0000004c23227825 */ /* 0x001fe200078e000c */
[----:B------:R-:W-:Y:S02]  /*0410*/  IADD3.X R28, RZ, R29, RZ, P0, !PT ;  /* 0x0000001dff1c7210 */ /* 0x000fe400007fe4ff */
[----:B------:R-:W-:Y:S02]  /*0420*/  IADD3.X R18, RZ, R19, RZ, P3, !PT ;  /* 0x00000013ff127210 */ /* 0x000fe40001ffe4ff */
[----:B----4-:R-:W-:Y:S02]  /*0430*/  SHF.R.U32.HI R19, RZ, 0x1c, R21 ;  /* 0x0000001cff137819 */ /* 0x010fe40000011615 */
[----:B------:R-:W-:-:S02]  /*0440*/  SHF.R.U32.HI R29, RZ, 0x1c, R23 ;  /* 0x0000001cff1d7819 */ /* 0x000fc40000011617 */
[----:B------:R-:W-:Y:S02]  /*0450*/  IADD3 R43, P1, R30, R43, RZ ;  /* 0x0000002b1e2b7210 */ /* 0x000fe40007f3e0ff */
[----:B------:R-:W-:Y:S02]  /*0460*/  IADD3.X R16, RZ, R17, RZ, P2, !PT ;  /* 0x00000011ff107210 */ /* 0x000fe400017fe4ff */
[----:B------:R-:W-:Y:S02]  /*0470*/  SHF.R.U32.HI R17, RZ, 0x1c, R27 ;  /* 0x0000001cff117819 */ /* 0x000fe4000001161b */
[----:B------:R-:W-:Y:S02]  /*0480*/  LOP3.LUT R19, R19, 0x8, RZ, 0xc0, !PT ;  /* 0x0000000813137812 */ /* 0x000fe400078ec0ff */
[----:B------:R-:W-:Y:S02]  /*0490*/  LOP3.LUT R29, R29, 0x8, RZ, 0xc0, !PT ;  /* 0x000000081d1d7812 */ /* 0x000fe400078ec0ff */
[----:B------:R-:W-:-:S02]  /*04a0*/  SHF.R.U32.HI R33, RZ, 0x1c, R25 ;  /* 0x0000001cff217819 */ /* 0x000fc40000011619 */
[----:B------:R-:W-:Y:S02]  /*04b0*/  IADD3.X R30, RZ, R31, RZ, P1, !PT ;  /* 0x0000001fff1e7210 */ /* 0x000fe40000ffe4ff */
[----:B------:R-:W-:Y:S02]  /*04c0*/  LOP3.LUT R17, R17, 0x8, RZ, 0xc0, !PT ;  /* 0x0000000811117812 */ /* 0x000fe400078ec0ff */
[----:B------:R-:W-:Y:S02]  /*04d0*/  IADD3 R19, P0, R20, R19, RZ ;  /* 0x0000001314137210 */ /* 0x000fe40007f1e0ff */
[----:B------:R-:W-:Y:S02]  /*04e0*/  IADD3 R29, P1, R22, R29, RZ ;  /* 0x0000001d161d7210 */ /* 0x000fe40007f3e0ff */
[----:B------:R-:W-:Y:S02]  /*04f0*/  LOP3.LUT R33, R33, 0x8, RZ, 0xc0, !PT ;  /* 0x0000000821217812 */ /* 0x000fe400078ec0ff */
[----:B------:R-:W-:-:S02]  /*0500*/  IADD3 R17, P3, R26, R17, RZ ;  /* 0x000000111a117210 */ /* 0x000fc40007f7e0ff */
[----:B------:R-:W-:Y:S01]  /*0510*/  IADD3.X R6, RZ, R21, RZ, P0, !PT ;  /* 0x00000015ff067210 */ /* 0x000fe200007fe4ff */
[----:B------:R-:W-:Y:S01]  /*0520*/  IMAD R21, R28, 0x4c, RZ ;  /* 0x0000004c1c157824 */ /* 0x000fe200078e02ff */
[----:B------:R-:W-:Y:S01]  /*0530*/  IADD3.X R8, RZ, R23, RZ, P1, !PT ;  /* 0x00000017ff087210 */ /* 0x000fe20000ffe4ff */
[--C-:B------:R-:W-:Y:S01]  /*0540*/  IMAD.WIDE.U32 R22, R45, 0x4c, R12.reuse ;  /* 0x0000004c2d167825 */ /* 0x100fe200078e000c */
[----:B------:R-:W-:Y:S02]  /*0550*/  IADD3 R33, P2, R24, R33, RZ ;  /* 0x0000002118217210 */ /* 0x000fe40007f5e0ff */
[----:B------:R-:W-:Y:S01]  /*0560*/  IADD3.X R2, RZ, R27, RZ, P3, !PT ;  /* 0x0000001bff027210 */ /* 0x000fe20001ffe4ff */
[----:B------:R-:W-:Y:S01]  /*0570*/  IMAD.WIDE.U32 R26, R43, 0x4c, R12 ;  /* 0x0000004c2b1a7825 */ /* 0x000fe200078e000c */
[----:B------:R-:W-:Y:S02]  /*0580*/  IADD3.X R0, RZ, R25, RZ, P2, !PT ;  /* 0x00000019ff007210 */ /* 0x000fe400017fe4ff */
[----:B------:R-:W-:Y:S01]  /*0590*/  IADD3 R23, R23, R21, RZ ;  /* 0x0000001517177210 */ /* 0x000fe20007ffe0ff */
[----:B------:R-:W-:Y:S01]  /*05a0*/  IMAD R43, R30, 0x4c, RZ ;  /* 0x0000004c1e2b7824 */ /* 0x000fe200078e02ff */
[----:B-----5:R-:W-:Y:S01]  /*05b0*/  SHF.R.U32.HI R45, RZ, 0x1c, R11 ;  /* 0x0000001cff2d7819 */ /* 0x020fe2000001160b */
[----:B------:R-:W-:Y:S01]  /*05c0*/  IMAD.WIDE.U32 R30, R41, 0x4c, R12 ;  /* 0x0000004c291e7825 */ /* 0x000fe200078e000c */
[----:B------:R-:W-:-:S02]  /*05d0*/  SHF.R.U32.HI R49, RZ, 0x1c, R5 ;  /* 0x0000001cff317819 */ /* 0x000fc40000011605 */
[----:B------:R-:W-:Y:S01]  /*05e0*/  LOP3.LUT R45, R45, 0x8, RZ, 0xc0, !PT ;  /* 0x000000082d2d7812 */ /* 0x000fe200078ec0ff */
[--C-:B------:R-:W-:Y:S01]  /*05f0*/  IMAD.WIDE.U32 R24, R19, 0x4c, R12.reuse ;  /* 0x0000004c13187825 */ /* 0x100fe200078e000c */
[----:B------:R-:W-:Y:S02]  /*0600*/  IADD3 R27, R27, R43, RZ ;  /* 0x0000002b1b1b7210 */ /* 0x000fe40007ffe0ff */
[----:B------:R-:W-:Y:S01]  /*0610*/  IADD3 R45, P0, R10, R45, RZ ;  /* 0x0000002d0a2d7210 */ /* 0x000fe20007f1e0ff */
[--C-:B------:R-:W-:Y:S01]  /*0620*/  IMAD.WIDE.U32 R28, R29, 0x4c, R12.reuse ;  /* 0x0000004c1d1c7825 */ /* 0x100fe200078e000c */
[----:B------:R-:W-:Y:S02]  /*0630*/  LOP3.LUT R49, R49, 0x8, RZ, 0xc0, !PT ;  /* 0x0000000831317812 */ /* 0x000fe400078ec0ff */
[----:B------:R-:W-:Y:S01]  /*0640*/  IADD3.X R44, RZ, R11, RZ, P0, !PT ;  /* 0x0000000bff2c7210 */ /* 0x000fe200007fe4ff */
[----:B------:R-:W-:Y:S01]  /*0650*/  IMAD.WIDE.U32 R32, R33, 0x4c, R12 ;  /* 0x0000004c21207825 */ /* 0x000fe200078e000c */
[----:B------:R-:W-:-:S03]  /*0660*/  IADD3 R49, P0, R4, R49, RZ ;  /* 0x0000003104317210 */ /* 0x000fc60007f1e0ff */
[----:B------:R-:W-:-:S04]  /*0670*/  IMAD.WIDE.U32 R20, R17, 0x4c, R12 ;  /* 0x0000004c11147825 */ /* 0x000fc800078e000c */
[----:B------:R-:W-:Y:S02]  /*0680*/  IMAD R13, R16, 0x4c, RZ ;  /* 0x0000004c100d7824 */ /* 0x000fe400078e02ff */
[----:B------:R-:W-:Y:S02]  /*0690*/  IMAD R19, R6, 0x4c, RZ ;  /* 0x0000004c06137824 */ /* 0x000fe400078e02ff */
[----:B------:R-:W-:Y:S01]  /*06a0*/  IMAD R17, R18, 0x4c, RZ ;  /* 0x0000004c12117824 */ /* 0x000fe200078e02ff */
[----:B------:R-:W-:Y:S01]  /*06b0*/  IADD3 R31, R31, R13, RZ ;  /* 0x0000000d1f1f7210 */ /* 0x000fe20007ffe0ff */
[----:B------:R-:W-:Y:S01]  /*06c0*/  IMAD R13, R0, 0x4c, RZ ;  /* 0x0000004c000d7824 */ /* 0x000fe200078e02ff */
[----:B------:R-:W-:Y:S01]  /*06d0*/  IADD3 R25, R25, R19, RZ ;  /* 0x0000001319197210 */ /* 0x000fe20007ffe0ff */
[----:B------:R-:W-:Y:S01]  /*06e0*/  IMAD R44, R44, 0x260, RZ ;  /* 0x000002602c2c7824 */ /* 0x000fe200078e02ff */
[----:B------:R-:W-:Y:S01]  /*06f0*/  IADD3 R35, R35, R17, RZ ;  /* 0x0000001123237210 */ /* 0x000fe20007ffe0ff */
[----:B------:R-:W-:Y:S01]  /*0700*/  IMAD R17, R2, 0x4c, RZ ;  /* 0x0000004c02117824 */ /* 0x000fe200078e02ff */
[----:B------:R-:W-:Y:S01]  /*0710*/  IADD3 R33, R33, R13, RZ ;  /* 0x0000000d21217210 */ /* 0x000fe20007ffe0ff */
[----:B------:R-:W-:-:S03]  /*0720*/  IMAD.WIDE R12, R39, 0x4, R24 ;  /* 0x00000004270c7825 */ /* 0x000fc600078e0218 */
[----:B------:R-:W-:Y:S01]  /*0730*/  IADD3 R21, R21, R17, RZ ;  /* 0x0000001115157210 */ /* 0x000fe20007ffe0ff */
[----:B------:R-:W-:Y:S02]  /*0740*/  IMAD R41, R8, 0x4c, RZ ;  /* 0x0000004c08297824 */ /* 0x000fe400078e02ff */
[----:B------:R-:W-:-:S03]  /*0750*/  IMAD.WIDE.U32 R16, R45, 0x260, R12 ;  /* 0x000002602d107825 */ /* 0x000fc600078e000c */
[----:B------:R-:W-:Y:S01]  /*0760*/  IADD3 R29, R29, R41, RZ ;  /* 0x000000291d1d7210 */ /* 0x000fe20007ffe0ff */
[----:B------:R-:W-:Y:S01]  /*0770*/  IMAD.WIDE R40, R39, 0x4, R22 ;  /* 0x0000000427287825 */ /* 0x000fe200078e0216 */
[----:B------:R-:W-:-:S03]  /*0780*/  IADD3 R17, R44, R17, RZ ;  /* 0x000000112c117210 */ /* 0x000fc60007ffe0ff */
[----:B------:R-:W-:-:S04]  /*0790*/  IMAD.WIDE R58, R39, 0x4, R26 ;  /* 0x00000004273a7825 */ /* 0x000fc800078e021a */
[----:B------:R-:W-:Y:S02]  /*07a0*/  IMAD.WIDE R42, R46, 0x4, R16 ;  /* 0x000000042e2a7825 */ /* 0x000fe400078e0210 */
[----:B------:R-:W0:Y:S02]  /*07b0*/  LDC.64 R16, c[0x0][0x238] ;  /* 0x00008e00ff107b82 */ /* 0x000e240000000a00 */
[----:B------:R-:W-:Y:S02]  /*07c0*/  IMAD.WIDE.U32 R18, R45, 0x260, R40 ;  /* 0x000002602d127825 */ /* 0x000fe400078e0028 */
[----:B------:R1:W2:Y:S02]  /*07d0*/  LDG.E.EL R42, desc[UR4][R42.64] ;  /* 0x000000042a2a7981 */ /* 0x0002a4000c2e1900 */
[----:B------:R-:W-:Y:S01]  /*07e0*/  IMAD.WIDE R56, R39, 0x4, R28 ;  /* 0x0000000427387825 */ /* 0x000fe200078e021c */
[----:B------:R-:W-:Y:S02]  /*07f0*/  IADD3 R19, R19, R44, RZ ;  /* 0x0000002c13137210 */ /* 0x000fe40007ffe0ff */
[----:B------:R-:W-:Y:S01]  /*0800*/  IADD3.X R47, RZ, R5, RZ, P0, !PT ;  /* 0x00000005ff2f7210 */ /* 0x000fe200007fe4ff */
[----:B------:R-:W-:-:S04]  /*0810*/  IMAD.WIDE.U32 R10, R45, 0x260, R58 ;  /* 0x000002602d0a7825 */ /* 0x000fc800078e003a */
[----:B------:R-:W-:Y:S01]  /*0820*/  IMAD.WIDE R18, R38, 0x4, R18 ;  /* 0x0000000426127825 */ /* 0x000fe200078e0212 */
[----:B------:R-:W-:-:S04]  /*0830*/  IADD3 R11, R44, R11, RZ ;  /* 0x0000000b2c0b7210 */ /* 0x000fc80007ffe0ff */
[----:B------:R-:W2:Y:S01]  /*0840*/  LDG.E.EL R8, desc[UR4][R18.64] ;  /* 0x0000000412087981 */ /* 0x000ea2000c2e1900 */
[----:B------:R-:W-:-:S04]  /*0850*/  IMAD.WIDE.U32 R4, R45, 0x260, R56 ;  /* 0x000002602d047825 */ /* 0x000fc800078e0038 */
[----:B0-----:R-:W-:-:S04]  /*0860*/  IMAD.WIDE R16, R3, 0x4, R16 ;  /* 0x0000000403107825 */ /* 0x001fc800078e0210 */
[----:B------:R-:W-:Y:S02]  /*0870*/  IMAD R47, R47, 0x260, RZ ;  /* 0x000002602f2f7824 */ /* 0x000fe400078e02ff */
[----:B------:R-:W3:Y:S01]  /*0880*/  LDG.E.EL.128 R16, desc[UR4][R16.64] ;  /* 0x0000000410107981 */ /* 0x000ee2000c2e1d00 */
[----:B------:R-:W-:Y:S01]  /*0890*/  IADD3 R5, R44, R5, RZ ;  /* 0x000000052c057210 */ /* 0x000fe20007ffe0ff */
[----:B------:R-:W-:-:S04]  /*08a0*/  IMAD.WIDE.U32 R40, R49, 0x260, R40 ;  /* 0x0000026031287825 */ /* 0x000fc800078e0028 */
[----:B------:R-:W-:Y:S01]  /*08b0*/  IMAD.WIDE.U32 R12, R49, 0x260, R12 ;  /* 0x00000260310c7825 */ /* 0x000fe200078e000c */
[----:B------:R-:W-:-:S03]  /*08c0*/  IADD3 R41, R41, R47, RZ ;  /* 0x0000002f29297210 */ /* 0x000fc60007ffe0ff */
[----:B------:R-:W-:Y:S01]  /*08d0*/  IMAD.WIDE R10, R38, 0x4, R10 ;  /* 0x00000004260a7825 */ /* 0x000fe200078e020a */
[----:B------:R-:W-:-:S03]  /*08e0*/  IADD3 R13, R47, R13, RZ ;  /* 0x0000000d2f0d7210 */ /* 0x000fc60007ffe0ff */
[C---:B------:R-:W-:Y:S01]  /*08f0*/  IMAD.WIDE R4, R46.reuse, 0x4, R4 ;  /* 0x000000042e047825 */ /* 0x040fe200078e0204 */
[----:B------:R-:W4:Y:S03]  /*0900*/  LDG.E.EL R2, desc[UR4][R10.64] ;  /* 0x000000040a027981 */ /* 0x000f26000c2e1900 */
[C---:B------:R-:W-:Y:S01]  /*0910*/  IMAD.WIDE R40, R46.reuse, 0x4, R40 ;  /* 0x000000042e287825 */ /* 0x040fe200078e0228 */
[----:B------:R-:W4:Y:S03]  /*0920*/  LDG.E.EL R53, desc[UR4][R4.64] ;  /* 0x0000000404357981 */ /* 0x000f26000c2e1900 */
[----:B------:R-:W-:Y:S01]  /*0930*/  IMAD.WIDE R12, R46, 0x4, R12 ;  /* 0x000000042e0c7825 */ /* 0x000fe200078e020c */
[----:B------:R-:W5:Y:S04]  /*0940*/  LDG.E.EL R0, desc[UR4][R40.64] ;  /* 0x0000000428007981 */ /* 0x000f68000c2e1900 */
[----:B------:R0:W5:Y:S01]  /*0950*/  LDG.E.EL R4, desc[UR4][R12.64] ;  /* 0x000000040c047981 */ /* 0x000162000c2e1900 */
[----:B-1----:R-:W-:-:S04]  /*0960*/  LEA.HI R43, R51, R48, RZ, 0x6 ;  /* 0x00000030332b7211 */ /* 0x002fc800078f30ff */
[----:B------:R-:W-:Y:S01]  /*0970*/  SHF.R.S32.HI R43, RZ, 0x6, R43 ;  /* 0x00000006ff2b7819 */ /* 0x000fe2000001142b */
[----:B0-----:R-:W-:-:S03]  /*0980*/  IMAD.WIDE R12, R39, 0x4, R32 ;  /* 0x00000004270c7825 */ /* 0x001fc600078e0220 */
[----:B------:R-:W-:Y:S01]  /*0990*/  LEA.HI R50, R43, R43, RZ, 0x6 ;  /* 0x0000002b2b327211 */ /* 0x000fe200078f30ff */
[----:B------:R-:W-:-:S03]  /*09a0*/  IMAD.WIDE.U32 R40, R45, 0x260, R12 ;  /* 0x000002602d287825 */ /* 0x000fc600078e000c */
[----:B------:R-:W-:Y:S02]  /*09b0*/  LOP3.LUT R50, R50, 0xffffffc0, RZ, 0xc0, !PT ;  /* 0xffffffc032327812 */ /* 0x000fe400078ec0ff */
[----:B------:R-:W-:Y:S02]  /*09c0*/  IADD3 R41, R44, R41, RZ ;  /* 0x000000292c297210 */ /* 0x000fe40007ffe0ff */
[----:B------:R-:W-:Y:S01]  /*09d0*/  IADD3 R43, R43, -R50, RZ ;  /* 0x800000322b2b7210 */ /* 0x000fe20007ffe0ff */
[----:B------:R-:W-:-:S05]  /*09e0*/  IMAD.WIDE R40, R46, 0x4, R40 ;  /* 0x000000042e287825 */ /* 0x000fca00078e0228 */
[----:B------:R0:W5:Y:S02]  /*09f0*/  LDG.E.EL R6, desc[UR4][R40.64] ;  /* 0x0000000428067981 */ /* 0x000164000c2e1900 */
[----:B0-----:R-:W-:-:S06]  /*0a00*/  IMAD.WIDE R40, R43, 0x8, R36 ;  /* 0x000000082b287825 */ /* 0x001fcc00078e0224 */
[----:B------:R-:W5:Y:S01]  /*0a10*/  LDG.E.EL.64 R40, desc[UR4][R40.64] ;  /* 0x0000000428287981 */ /* 0x000f62000c2e1b00 */
[----:B------:R-:W-:-:S06]  /*0a20*/  IMAD.WIDE R36, R43, 0x8, R14 ;  /* 0x000000082b247825 */ /* 0x000fcc00078e020e */
[----:B------:R-:W5:Y:S01]  /*0a30*/  LDG.E.EL.64 R36, desc[UR4][R36.64] ;  /* 0x0000000424247981 */ /* 0x000f62000c2e1b00 */
[----:B------:R-:W-:-:S04]  /*0a40*/  IMAD.WIDE R54, R39, 0x4, R30 ;  /* 0x0000000427367825 */ /* 0x000fc800078e021e */
[----:B------:R-:W-:-:S04]  /*0a50*/  IMAD.WIDE.U32 R10, R45, 0x260, R54 ;  /* 0x000002602d0a7825 */ /* 0x000fc800078e0036 */
[----:B------:R-:W-:-:S05]  /*0a60*/  IMAD.WIDE.U32 R54, R49, 0x260, R54 ;  /* 0x0000026031367825 */ /* 0x000fca00078e0036 */
[----:B------:R-:W-:Y:S01]  /*0a70*/  IADD3 R55, R47, R55, RZ ;  /* 0x000000372f377210 */ /* 0x000fe20007ffe0ff */
[----:B------:R-:W-:-:S04]  /*0a80*/  IMAD.WIDE.U32 R12, R49, 0x260, R12 ;  /* 0x00000260310c7825 */ /* 0x000fc800078e000c */
[----:B------:R-:W-:Y:S01]  /*0a90*/  IMAD.WIDE R54, R46, 0x4, R54 ;  /* 0x000000042e367825 */ /* 0x000fe200078e0236 */
[----:B------:R-:W-:-:S04]  /*0aa0*/  IADD3 R13, R47, R13, RZ ;  /* 0x0000000d2f0d7210 */ /* 0x000fc80007ffe0ff */
[----:B------:R-:W5:Y:S01]  /*0ab0*/  LDG.E.EL R3, desc[UR4][R54.64] ;  /* 0x0000000436037981 */ /* 0x000f62000c2e1900 */
[----:B------:R-:W-:Y:S01]  /*0ac0*/  IMAD.WIDE R12, R46, 0x4, R12 ;  /* 0x000000042e0c7825 */ /* 0x000fe200078e020c */
[----:B------:R-:W-:-:S05]  /*0ad0*/  IADD3 R11, R44, R11, RZ ;  /* 0x0000000b2c0b7210 */ /* 0x000fca0007ffe0ff */
[----:B------:R0:W5:Y:S01]  /*0ae0*/  LDG.E.EL R12, desc[UR4][R12.64] ;  /* 0x000000040c0c7981 */ /* 0x000162000c2e1900 */
[----:B------:R-:W-:-:S04]  /*0af0*/  IMAD.WIDE R10, R38, 0x4, R10 ;  /* 0x00000004260a7825 */ /* 0x000fc800078e020a */
[----:B------:R-:W-:Y:S01]  /*0b00*/  IMAD.WIDE.U32 R58, R49, 0x260, R58 ;  /* 0x00000260313a7825 */ /* 0x000fe200078e003a */
[----:B------:R-:W5:Y:S01]  /*0b10*/  LDG.E.EL R5, desc[UR4][R10.64] ;  /* 0x000000040a057981 */ /* 0x000f62000c2e1900 */
[----:B0-----:R-:W-:-:S04]  /*0b20*/  LEA.HI R13, R51, R48, RZ, 0xc ;  /* 0x00000030330d7211 */ /* 0x001fc800078f60ff */
[----:B------:R-:W-:Y:S01]  /*0b30*/  SHF.R.S32.HI R13, RZ, 0xc, R13 ;  /* 0x0000000cff0d7819 */ /* 0x000fe2000001140d */
[----:B------:R-:W-:Y:S01]  /*0b40*/  IMAD.WIDE.U32 R56, R49, 0x260, R56 ;  /* 0x0000026031387825 */ /* 0x000fe200078e0038 */
[----:B------:R-:W-:-:S04]  /*0b50*/  IADD3 R59, R47, R59, RZ ;  /* 0x0000003b2f3b7210 */ /* 0x000fc80007ffe0ff */
[----:B------:R-:W-:Y:S01]  /*0b60*/  IADD3 R57, R47, R57, RZ ;  /* 0x000000392f397210 */ /* 0x000fe20007ffe0ff */
[----:B------:R-:W-:-:S04]  /*0b70*/  IMAD.WIDE R58, R46, 0x4, R58 ;  /* 0x000000042e3a7825 */ /* 0x000fc800078e023a */
[----:B------:R-:W-:Y:S01]  /*0b80*/  IMAD.WIDE R56, R46, 0x4, R56 ;  /* 0x000000042e387825 */ /* 0x000fe200078e0238 */
[----:B------:R-:W5:Y:S04]  /*0b90*/  LDG.E.EL R10, desc[UR4][R58.64] ;  /* 0x000000043a0a7981 */ /* 0x000f68000c2e1900 */
[----:B------:R-:W5:Y:S01]  /*0ba0*/  LDG.E.EL R11, desc[UR4][R56.64] ;  /* 0x00000004380b7981 */ /* 0x000f62000c2e1900 */
[----:B--2---:R-:W-:-:S04]  /*0bb0*/  FADD R15, -R8, R42 ;  /* 0x0000002a080f7221 */ /* 0x004fc80000000100 */
[----:B---3--:R-:W-:Y:S02]  /*0bc0*/  FFMA R8, R16, R15, R8 ;  /* 0x0000000f10087223 */ /* 0x008fe40000000008 */
[----:B------:R-:W0:Y:S01]  /*0bd0*/  LDC.64 R14, c[0x0][0x248] ;  /* 0x00009200ff0e7b82 */ /* 0x000e220000000a00 */
[----:B----4-:R-:W-:-:S04]  /*0be0*/  FADD R53, -R2, R53 ;  /* 0x0000003502357221 */ /* 0x010fc80000000100 */
[----:B------:R-:W-:Y:S01]  /*0bf0*/  FFMA R2, R17, R53, R2 ;  /* 0x0000003511027223 */ /* 0x000fe20000000002 */
[----:B0-----:R-:W-:-:S04]  /*0c00*/  IMAD.WIDE R52, R43, 0x4, R14 ;  /* 0x000000042b347825 */ /* 0x001fc800078e020e */
[----:B-----5:R-:W-:Y:S01]  /*0c10*/  FADD R55, -R0, R4 ;  /* 0x0000000400377221 */ /* 0x020fe20000000100 */
[----:B------:R-:W-:Y:S01]  /*0c20*/  IMAD.WIDE R42, R39, 0x4, R34 ;  /* 0x00000004272a7825 */ /* 0x000fe200078e0222 */
[----:B------:R-:W2:Y:S03]  /*0c30*/  LDG.E.EL R4, desc[UR4][R52.64] ;  /* 0x0000000434047981 */ /* 0x000ea6000c2e1900 */
[----:B------:R-:W-:Y:S01]  /*0c40*/  FFMA R0, R16, R55, R0 ;  /* 0x0000003710007223 */ /* 0x000fe20000000000 */
[----:B------:R-:W-:-:S04]  /*0c50*/  IMAD.WIDE R54, R7, 0x4, R14 ;  /* 0x0000000407367825 */ /* 0x000fc800078e020e */
[----:B------:R-:W-:Y:S01]  /*0c60*/  IMAD.WIDE.U32 R14, R45, 0x260, R42 ;  /* 0x000002602d0e7825 */ /* 0x000fe200078e002a */
[----:B------:R-:W3:Y:S04]  /*0c70*/  LDG.E.EL R7, desc[UR4][R54.64] ;  /* 0x0000000436077981 */ /* 0x000ee8000c2e1900 */
[----:B------:R-:W-:-:S03]  /*0c80*/  IADD3 R15, R44, R15, RZ ;  /* 0x0000000f2c0f7210 */ /* 0x000fc60007ffe0ff */
[----:B------:R-:W-:-:S04]  /*0c90*/  IMAD.WIDE R14, R38, 0x4, R14 ;  /* 0x00000004260e7825 */ /* 0x000fc800078e020e */
[----:B------:R-:W-:Y:S02]  /*0ca0*/  IMAD.HI R38, R13, 0x6bca1af3, RZ ;  /* 0x6bca1af30d267827 */ /* 0x000fe400078e02ff */
[----:B------:R0:W4:Y:S03]  /*0cb0*/  LDG.E.EL R14, desc[UR4][R14.64] ;  /* 0x000000040e0e7981 */ /* 0x000126000c2e1900 */
[----:B------:R-:W-:-:S04]  /*0cc0*/  SHF.R.U32.HI R51, RZ, 0x1f, R38 ;  /* 0x0000001fff337819 */ /* 0x000fc80000011626 */
[----:B------:R-:W-:Y:S01]  /*0cd0*/  LEA.HI.SX32 R50, R38, R51, 0x1d ;  /* 0x0000003326327211 */ /* 0x000fe200078feaff */
[----:B------:R-:W-:-:S04]  /*0ce0*/  IMAD.WIDE R38, R39, 0x4, R20 ;  /* 0x0000000427267825 */ /* 0x000fc800078e0214 */
[----:B------:R-:W-:Y:S02]  /*0cf0*/  IMAD R13, R50, -0x13, R13 ;  /* 0xffffffed320d7824 */ /* 0x000fe400078e020d */
[----:B------:R-:W-:-:S05]  /*0d00*/  IMAD.WIDE.U32 R50, R45, 0x260, R38 ;  /* 0x000002602d327825 */ /* 0x000fca00078e0026 */
[----:B------:R-:W-:Y:S02]  /*0d10*/  IADD3 R45, R44, R51, RZ ;  /* 0x000000332c2d7210 */ /* 0x000fe40007ffe0ff */
[----:B------:R-:W-:Y:S01]  /*0d20*/  MOV R44, R50 ;  /* 0x00000032002c7202 */ /* 0x000fe20000000f00 */
[----:B------:R-:W-:Y:S01]  /*0d30*/  IMAD.WIDE.U32 R50, R49, 0x260, R38 ;  /* 0x0000026031327825 */ /* 0x000fe200078e0026 */
[----:B------:R-:W-:-:S04]  /*0d40*/  SHF.R.U32.HI R39, RZ, 0x1c, R41 ;  /* 0x0000001cff277819 */ /* 0x000fc80000011629 */
[----:B------:R-:W-:Y:S01]  /*0d50*/  LOP3.LUT R39, R39, 0x8, RZ, 0xc0, !PT ;  /* 0x0000000827277812 */ /* 0x000fe200078ec0ff */
[----:B------:R-:W-:-:S03]  /*0d60*/  IMAD.WIDE.U32 R42, R49, 0x260, R42 ;  /* 0x00000260312a7825 */ /* 0x000fc600078e002a */
[----:B------:R-:W-:Y:S01]  /*0d70*/  IADD3 R39, P0, R40, R39, RZ ;  /* 0x0000002728277210 */ /* 0x000fe20007f1e0ff */
[----:B------:R-:W-:Y:S01]  /*0d80*/  IMAD.HI R38, R48, 0x6bca1af3, RZ ;  /* 0x6bca1af330267827 */ /* 0x000fe200078e02ff */
[----:B------:R-:W-:Y:S02]  /*0d90*/  IADD3 R43, R47, R43, RZ ;  /* 0x0000002b2f2b7210 */ /* 0x000fe40007ffe0ff */
[----:B0-----:R-:W-:Y:S01]  /*0da0*/  IADD3.X R15, RZ, R41, RZ, P0, !PT ;  /* 0x00000029ff0f7210 */ /* 0x001fe200007fe4ff */
[----:B------:R-:W-:Y:S01]  /*0db0*/  IMAD.WIDE R22, R13, 0x4, R22 ;  /* 0x000000040d167825 */ /* 0x000fe200078e0216 */
[----:B------:R-:W-:-:S03]  /*0dc0*/  SHF.R.U32.HI R41, RZ, 0x1f, R38 ;  /* 0x0000001fff297819 */ /* 0x000fc60000011626 */
[----:B------:R-:W-:-:S04]  /*0dd0*/  IMAD.WIDE R24, R13, 0x4, R24 ;  /* 0x000000040d187825 */ /* 0x000fc800078e0218 */
[----:B------:R-:W-:Y:S01]  /*0de0*/  IMAD.WIDE R54, R46, 0x4, R42 ;  /* 0x000000042e367825 */ /* 0x000fe200078e022a */
[----:B------:R-:W-:-:S03]  /*0df0*/  LEA.HI.SX32 R43, R38, R41, 0x11 ;  /* 0x00000029262b7211 */ /* 0x000fc600078f8aff */
[----:B------:R-:W-:Y:S02]  /*0e00*/  IMAD R15, R15, 0x260, RZ ;  /* 0x000002600f0f7824 */ /* 0x000fe400078e02ff */
[----:B------:R-:W-:Y:S01]  /*0e10*/  IMAD.WIDE R44, R46, 0x4, R44 ;  /* 0x000000042e2c7825 */ /* 0x000fe200078e022c */
[----:B------:R-:W-:Y:S01]  /*0e20*/  IADD3 R51, R47, R51, RZ ;  /* 0x000000332f337210 */ /* 0x000fe20007ffe0ff */
[----:B------:R-:W5:Y:S02]  /*0e30*/  LDG.E.EL R40, desc[UR4][R54.64] ;  /* 0x0000000436287981 */ /* 0x000f64000c2e1900 */
[----:B------:R-:W-:-:S04]  /*0e40*/  IMAD.WIDE.U32 R52, R39, 0x260, R22 ;  /* 0x0000026027347825 */ /* 0x000fc800078e0016 */
[----:B------:R-:W-:Y:S01]  /*0e50*/  IMAD.WIDE.U32 R48, R39, 0x260, R24 ;  /* 0x0000026027307825 */ /* 0x000fe200078e0018 */
[----:B------:R-:W-:-:S03]  /*0e60*/  IADD3 R53, R53, R15, RZ ;  /* 0x0000000f35357210 */ /* 0x000fc60007ffe0ff */
[----:B------:R-:W-:Y:S01]  /*0e70*/  IMAD R43, R43, 0x4c0, RZ ;  /* 0x000004c02b2b7824 */ /* 0x000fe200078e02ff */
[----:B------:R-:W-:-:S03]  /*0e80*/  IADD3 R49, R15, R49, RZ ;  /* 0x000000310f317210 */ /* 0x000fc60007ffe0ff */
[----:B------:R-:W-:Y:S01]  /*0e90*/  IMAD.WIDE R52, R43, 0x4, R52 ;  /* 0x000000042b347825 */ /* 0x000fe200078e0234 */
[----:B------:R-:W-:-:S03]  /*0ea0*/  SHF.R.U32.HI R38, RZ, 0x1c, R37 ;  /* 0x0000001cff267819 */ /* 0x000fc60000011625 */
[----:B------:R-:W-:-:S04]  /*0eb0*/  IMAD.WIDE R26, R13, 0x4, R26 ;  /* 0x000000040d1a7825 */ /* 0x000fc800078e021a */
[----:B------:R-:W-:-:S04]  /*0ec0*/  IMAD.WIDE R30, R13, 0x4, R30 ;  /* 0x000000040d1e7825 */ /* 0x000fc800078e021e */
[----:B------:R-:W-:-:S04]  /*0ed0*/  IMAD.WIDE R34, R13, 0x4, R34 ;  /* 0x000000040d227825 */ /* 0x000fc800078e0222 */
[----:B------:R-:W-:-:S04]  /*0ee0*/  IMAD.WIDE R28, R13, 0x4, R28 ;  /* 0x000000040d1c7825 */ /* 0x000fc800078e021c */
[----:B------:R-:W-:-:S04]  /*0ef0*/  IMAD.WIDE R32, R13, 0x4, R32 ;  /* 0x000000040d207825 */ /* 0x000fc800078e0220 */
[----:B------:R-:W-:Y:S02]  /*0f00*/  IMAD.WIDE R20, R13, 0x4, R20 ;  /* 0x000000040d147825 */ /* 0x000fe400078e0214 */
[----:B------:R-:W4:Y:S02]  /*0f10*/  LDG.E.EL R13, desc[UR4][R44.64] ;  /* 0x000000042c0d7981 */ /* 0x000f24000c2e1900 */
[----:B------:R-:W-:-:S04]  /*0f20*/  IMAD.WIDE R48, R43, 0x4, R48 ;  /* 0x000000042b307825 */ /* 0x000fc800078e0230 */
[----:B------:R-:W-:Y:S01]  /*0f30*/  IMAD.WIDE R46, R46, 0x4, R50 ;  /* 0x000000042e2e7825 */ /* 0x000fe200078e0232 */
[----:B------:R-:W2:Y:S04]  /*0f40*/  LDG.E.EL R42, desc[UR4][R48.64] ;  /* 0x00000004302a7981 */ /* 0x000ea8000c2e1900 */
[----:B------:R0:W2:Y:S01]  /*0f50*/  LDG.E.EL R45, desc[UR4][R52.64] ;  /* 0x00000004342d7981 */ /* 0x0000a2000c2e1900 */
[----:B------:R-:W-:-:S03]  /*0f60*/  IMAD.WIDE.U32 R50, R39, 0x260, R26 ;  /* 0x0000026027327825 */ /* 0x000fc600078e001a */
[----:B------:R1:W5:Y:S01]  /*0f70*/  LDG.E.EL R41, desc[UR4][R46.64] ;  /* 0x000000042e297981 */ /* 0x000362000c2e1900 */
[----:B0-----:R-:W-:-:S04]  /*0f80*/  LOP3.LUT R53, R38, 0x8, RZ, 0xc0, !PT ;  /* 0x0000000826357812 */ /* 0x001fc800078ec0ff */
[----:B------:R-:W-:Y:S01]  /*0f90*/  IADD3 R49, P0, R36, R53, RZ ;  /* 0x0000003524317210 */ /* 0x000fe20007f1e0ff */
[----:B-1----:R-:W-:-:S03]  /*0fa0*/  IMAD.WIDE.U32 R46, R39, 0x260, R28 ;  /* 0x00000260272e7825 */ /* 0x002fc600078e001c */
[----:B------:R-:W-:Y:S01]  /*0fb0*/  IADD3.X R38, RZ, R37, RZ, P0, !PT ;  /* 0x00000025ff267210 */ /* 0x000fe200007fe4ff */
[----:B------:R-:W-:Y:S01]  /*0fc0*/  IMAD.WIDE.U32 R36, R39, 0x260, R32 ;  /* 0x0000026027247825 */ /* 0x000fe200078e0020 */
[----:B------:R-:W-:Y:S02]  /*0fd0*/  IADD3 R47, R15, R47, RZ ;  /* 0x0000002f0f2f7210 */ /* 0x000fe40007ffe0ff */
[----:B------:R-:W-:Y:S02]  /*0fe0*/  IADD3 R51, R15, R51, RZ ;  /* 0x000000330f337210 */ /* 0x000fe40007ffe0ff */
[----:B------:R-:W-:Y:S01]  /*0ff0*/  IADD3 R37, R15, R37, RZ ;  /* 0x000000250f257210 */ /* 0x000fe20007ffe0ff */
[----:B------:R-:W-:-:S04]  /*1000*/  IMAD.WIDE R46, R43, 0x4, R46 ;  /* 0x000000042b2e7825 */ /* 0x000fc800078e022e */
[C---:B------:R-:W-:Y:S02]  /*1010*/  IMAD.WIDE R50, R43.reuse, 0x4, R50 ;  /* 0x000000042b327825 */ /* 0x040fe400078e0232 */
[----:B------:R-:W5:Y:S02]  /*1020*/  LDG.E.EL R47, desc[UR4][R46.64] ;  /* 0x000000042e2f7981 */ /* 0x000f64000c2e1900 */
[----:B------:R-:W-:Y:S02]  /*1030*/  IMAD.WIDE R36, R43, 0x4, R36 ;  /* 0x000000042b247825 */ /* 0x000fe400078e0224 */
[----:B------:R0:W5:Y:S02]  /*1040*/  LDG.E.EL R44, desc[UR4][R50.64] ;  /* 0x00000004322c7981 */ /* 0x000164000c2e1900 */
[----:B------:R-:W-:Y:S02]  /*1050*/  IMAD.WIDE.U32 R52, R39, 0x260, R30 ;  /* 0x0000026027347825 */ /* 0x000fe400078e001e */
[----:B------:R1:W5:Y:S02]  /*1060*/  LDG.E.EL R46, desc[UR4][R36.64] ;  /* 0x00000004242e7981 */ /* 0x000364000c2e1900 */
[----:B------:R-:W-:-:S04]  /*1070*/  IMAD.WIDE.U32 R26, R49, 0x260, R26 ;  /* 0x00000260311a7825 */ /* 0x000fc800078e001a */
[----:B0-----:R-:W-:Y:S02]  /*1080*/  IMAD R51, R38, 0x260, RZ ;  /* 0x0000026026337824 */ /* 0x001fe400078e02ff */
[----:B------:R-:W-:-:S04]  /*1090*/  IMAD.WIDE.U32 R28, R49, 0x260, R28 ;  /* 0x00000260311c7825 */ /* 0x000fc800078e001c */
[----:B-1----:R-:W-:-:S04]  /*10a0*/  IMAD.WIDE.U32 R36, R39, 0x260, R34 ;  /* 0x0000026027247825 */ /* 0x002fc800078e0022 */
[----:B------:R-:W-:-:S04]  /*10b0*/  IMAD.WIDE.U32 R38, R39, 0x260, R20 ;  /* 0x0000026027267825 */ /* 0x000fc800078e0014 */
[----:B------:R-:W-:-:S04]  /*10c0*/  IMAD.WIDE.U32 R22, R49, 0x260, R22 ;  /* 0x0000026031167825 */ /* 0x000fc800078e0016 */
[----:B------:R-:W-:-:S04]  /*10d0*/  IMAD.WIDE.U32 R24, R49, 0x260, R24 ;  /* 0x0000026031187825 */ /* 0x000fc800078e0018 */
[----:B------:R-:W-:-:S04]  /*10e0*/  IMAD.WIDE.U32 R30, R49, 0x260, R30 ;  /* 0x00000260311e7825 */ /* 0x000fc800078e001e */
[----:B------:R-:W-:-:S04]  /*10f0*/  IMAD.WIDE.U32 R32, R49, 0x260, R32 ;  /* 0x0000026031207825 */ /* 0x000fc800078e0020 */
[----:B------:R-:W-:-:S04]  /*1100*/  IMAD.WIDE.U32 R34, R49, 0x260, R34 ;  /* 0x0000026031227825 */ /* 0x000fc800078e0022 */
[----:B------:R-:W-:Y:S01]  /*1110*/  IMAD.WIDE.U32 R20, R49, 0x260, R20 ;  /* 0x0000026031147825 */ /* 0x000fe200078e0014 */
[----:B------:R-:W-:Y:S02]  /*1120*/  IADD3 R27, R51, R27, RZ ;  /* 0x0000001b331b7210 */ /* 0x000fe40007ffe0ff */
[----:B------:R-:W-:Y:S02]  /*1130*/  IADD3 R29, R51, R29, RZ ;  /* 0x0000001d331d7210 */ /* 0x000fe40007ffe0ff */
[----:B------:R-:W-:Y:S02]  /*1140*/  IADD3 R53, R15, R53, RZ ;  /* 0x000000350f357210 */ /* 0x000fe40007ffe0ff */
[----:B------:R-:W-:Y:S02]  /*1150*/  IADD3 R23, R23, R51, RZ ;  /* 0x0000003317177210 */ /* 0x000fe40007ffe0ff */
[----:B------:R-:W-:Y:S02]  /*1160*/  IADD3 R25, R51, R25, RZ ;  /* 0x0000001933197210 */ /* 0x000fe40007ffe0ff */
[----:B------:R-:W-:-:S02]  /*1170*/  IADD3 R31, R51, R31, RZ ;  /* 0x0000001f331f7210 */ /* 0x000fc40007ffe0ff */
[----:B------:R-:W-:Y:S02]  /*1180*/  IADD3 R33, R51, R33, RZ ;  /* 0x0000002133217210 */ /* 0x000fe40007ffe0ff */
[----:B------:R-:W-:Y:S02]  /*1190*/  IADD3 R37, R15, R37, RZ ;  /* 0x000000250f257210 */ /* 0x000fe40007ffe0ff */
[----:B------:R-:W-:Y:S02]  /*11a0*/  IADD3 R39, R15, R39, RZ ;  /* 0x000000270f277210 */ /* 0x000fe40007ffe0ff */
[----:B------:R-:W-:Y:S02]  /*11b0*/  IADD3 R35, R51, R35, RZ ;  /* 0x0000002333237210 */ /* 0x000fe40007ffe0ff */
[----:B------:R-:W-:Y:S01]  /*11c0*/  IADD3 R21, R51, R21, RZ ;  /* 0x0000001533157210 */ /* 0x000fe20007ffe0ff */
[----:B------:R-:W-:-:S04]  /*11d0*/  IMAD.WIDE R26, R43, 0x4, R26 ;  /* 0x000000042b1a7825 */ /* 0x000fc800078e021a */
[C---:B------:R-:W-:Y:S02]  /*11e0*/  IMAD.WIDE R28, R43.reuse, 0x4, R28 ;  /* 0x000000042b1c7825 */ /* 0x040fe400078e021c */
[----:B------:R-:W5:Y:S02]  /*11f0*/  LDG.E.EL R26, desc[UR4][R26.64] ;  /* 0x000000041a1a7981 */ /* 0x000f64000c2e1900 */
[C---:B------:R-:W-:Y:S02]  /*1200*/  IMAD.WIDE R52, R43.reuse, 0x4, R52 ;  /* 0x000000042b347825 */ /* 0x040fe400078e0234 */
[----:B------:R-:W5:Y:S02]  /*1210*/  LDG.E.EL R29, desc[UR4][R28.64] ;  /* 0x000000041c1d7981 */ /* 0x000f64000c2e1900 */
[C---:B------:R-:W-:Y:S02]  /*1220*/  IMAD.WIDE R36, R43.reuse, 0x4, R36 ;  /* 0x000000042b247825 */ /* 0x040fe400078e0224 */
[----:B------:R-:W5:Y:S02]  /*1230*/  LDG.E.EL R53, desc[UR4][R52.64] ;  /* 0x0000000434357981 */ /* 0x000f64000c2e1900 */
[----:B------:R-:W-:-:S02]  /*1240*/  IMAD.WIDE R22, R43, 0x4, R22 ;  /* 0x000000042b167825 */ /* 0x000fc400078e0216 */
        /* <DEDUP_REMOVED lines=12> */
[----:B------:R-:W5:Y:S04]  /*1310*/  LDG.E.EL R34, desc[UR4][R34.64] ;  /* 0x0000000422227981 */ /* 0x000f68000c2e1900 */
[----:B------:R-:W5:Y:S01]  /*1320*/  LDG.E.EL R21, desc[UR4][R20.64] ;  /* 0x0000000414157981 */ /* 0x000f62000c2e1900 */
[----:B------:R-:W-:-:S04]  /*1330*/  FADD R11, -R10, R11 ;  /* 0x0000000b0a0b7221 */ /* 0x000fc80000000100 */
[----:B------:R-:W-:Y:S02]  /*1340*/  FFMA R15, R17, R11, R10 ;  /* 0x0000000b110f7223 */ /* 0x000fe4000000000a */
[----:B------:R-:W0:Y:S01]  /*1350*/  LDC.64 R10, c[0x0][0x210] ;  /* 0x00008400ff0a7b82 */ /* 0x000e220000000a00 */
[----:B------:R-:W-:Y:S01]  /*1360*/  FADD R6, -R5, R6 ;  /* 0x0000000605067221 */ /* 0x000fe20000000100 */
[----:B------:R-:W-:-:S03]  /*1370*/  FADD R12, -R3, R12 ;  /* 0x0000000c030c7221 */ /* 0x000fc60000000100 */
[C---:B------:R-:W-:Y:S01]  /*1380*/  FFMA R6, R18.reuse, R6, R5 ;  /* 0x0000000612067223 */ /* 0x040fe20000000005 */
[----:B------:R-:W-:Y:S01]  /*1390*/  FFMA R3, R18, R12, R3 ;  /* 0x0000000c12037223 */ /* 0x000fe20000000003 */
[----:B------:R-:W-:-:S03]  /*13a0*/  FADD R0, -R8, R0 ;  /* 0x0000000008007221 */ /* 0x000fc60000000100 */
[----:B------:R-:W-:Y:S01]  /*13b0*/  FADD R3, -R6, R3 ;  /* 0x0000000306037221 */ /* 0x000fe20000000100 */
[----:B---3--:R-:W-:Y:S01]  /*13c0*/  FFMA R8, R7, R0, R8 ;  /* 0x0000000007087223 */ /* 0x008fe20000000008 */
[----:B----4-:R-:W-:-:S04]  /*13d0*/  FADD R13, -R14, R13 ;  /* 0x0000000d0e0d7221 */ /* 0x010fc80000000100 */
[----:B------:R-:W-:Y:S01]  /*13e0*/  FFMA R14, R19, R13, R14 ;  /* 0x0000000d130e7223 */ /* 0x000fe2000000000e */
[----:B--2---:R-:W-:Y:S01]  /*13f0*/  FADD R42, -R45, R42 ;  /* 0x0000002a2d2a7221 */ /* 0x004fe20000000100 */
[----:B-----5:R-:W-:-:S03]  /*1400*/  FADD R41, -R40, R41 ;  /* 0x0000002928297221 */ /* 0x020fc60000000100 */
[----:B------:R-:W-:Y:S01]  /*1410*/  FFMA R45, R16, R42, R45 ;  /* 0x0000002a102d7223 */ /* 0x000fe2000000002d */
[----:B------:R-:W-:Y:S01]  /*1420*/  FFMA R5, R19, R41, R40 ;  /* 0x0000002913057223 */ /* 0x000fe20000000028 */
[----:B0-----:R-:W-:-:S04]  /*1430*/  IMAD.WIDE R12, R9, 0x4, R10 ;  /* 0x00000004090c7825 */ /* 0x001fc800078e020a */
[----:B------:R-:W-:Y:S01]  /*1440*/  FADD R9, -R2, R15 ;  /* 0x0000000f02097221 */ /* 0x000fe20000000100 */
[----:B------:R-:W-:Y:S01]  /*1450*/  FADD R5, -R14, R5 ;  /* 0x000000050e057221 */ /* 0x000fe20000000100 */
[C---:B------:R-:W-:Y:S02]  /*1460*/  FFMA R10, R7.reuse, R3, R6 ;  /* 0x00000003070a7223 */ /* 0x040fe40000000006 */
[C---:B------:R-:W-:Y:S01]  /*1470*/  FFMA R9, R7.reuse, R9, R2 ;  /* 0x0000000907097223 */ /* 0x040fe20000000002 */
[----:B------:R-:W-:Y:S01]  /*1480*/  FFMA R11, R7, R5, R14 ;  /* 0x00000005070b7223 */ /* 0x000fe2000000000e */
[----:B------:R-:W-:-:S04]  /*1490*/  FADD R47, -R44, R47 ;  /* 0x0000002f2c2f7221 */ /* 0x000fc80000000100 */
[----:B------:R-:W-:Y:S01]  /*14a0*/  FFMA R47, R17, R47, R44 ;  /* 0x0000002f112f7223 */ /* 0x000fe2000000002c */
[----:B------:R-:W-:Y:S01]  /*14b0*/  STG.E.128 desc[UR4][R12.64], R8 ;  /* 0x000000080c007986 */ /* 0x000fe2000c101d04 */
[----:B------:R-:W-:Y:S01]  /*14c0*/  FADD R29, -R26, R29 ;  /* 0x0000001d1a1d7221 */ /* 0x000fe20000000100 */
[----:B------:R-:W-:-:S03]  /*14d0*/  FADD R46, -R53, R46 ;  /* 0x0000002e352e7221 */ /* 0x000fc60000000100 */
[----:B------:R-:W-:Y:S01]  /*14e0*/  FFMA R26, R17, R29, R26 ;  /* 0x0000001d111a7223 */ /* 0x000fe2000000001a */
[----:B------:R-:W-:-:S03]  /*14f0*/  FFMA R53, R18, R46, R53 ;  /* 0x0000002e12357223 */ /* 0x000fc60000000035 */
[----:B------:R-:W-:Y:S01]  /*1500*/  FADD R26, -R47, R26 ;  /* 0x0000001a2f1a7221 */ /* 0x000fe20000000100 */
[----:B------:R-:W-:Y:S01]  /*1510*/  FADD R24, -R23, R24 ;  /* 0x0000001817187221 */ /* 0x000fe20000000100 */
[----:B------:R-:W-:-:S03]  /*1520*/  FADD R39, -R36, R39 ;  /* 0x0000002724277221 */ /* 0x000fc60000000100 */
[----:B------:R-:W-:Y:S01]  /*1530*/  FFMA R24, R16, R24, R23 ;  /* 0x0000001810187223 */ /* 0x000fe20000000017 */
[----:B------:R-:W-:Y:S01]  /*1540*/  FFMA R39, R19, R39, R36 ;  /* 0x0000002713277223 */ /* 0x000fe20000000024 */
[----:B------:R-:W-:-:S04]  /*1550*/  FADD R32, -R31, R32 ;  /* 0x000000201f207221 */ /* 0x000fc80000000100 */
[----:B------:R-:W-:Y:S01]  /*1560*/  FFMA R32, R18, R32, R31 ;  /* 0x0000002012207223 */ /* 0x000fe2000000001f */
[----:B------:R-:W-:-:S04]  /*1570*/  FADD R21, -R34, R21 ;  /* 0x0000001522157221 */ /* 0x000fc80000000100 */
[----:B------:R-:W-:Y:S01]  /*1580*/  FFMA R34, R19, R21, R34 ;  /* 0x0000001513227223 */ /* 0x000fe20000000022 */
[----:B------:R-:W-:Y:S01]  /*1590*/  FADD R24, -R45, R24 ;  /* 0x000000182d187221 */ /* 0x000fe20000000100 */
[----:B------:R-:W-:Y:S02]  /*15a0*/  FADD R32, -R53, R32 ;  /* 0x0000002035207221 */ /* 0x000fe40000000100 */
[----:B------:R-:W-:Y:S01]  /*15b0*/  FADD R34, -R39, R34 ;  /* 0x0000002227227221 */ /* 0x000fe20000000100 */
[C---:B------:R-:W-:Y:S01]  /*15c0*/  FFMA R25, R4.reuse, R26, R47 ;  /* 0x0000001a04197223 */ /* 0x040fe2000000002f */
[C---:B------:R-:W-:Y:S01]  /*15d0*/  FFMA R24, R4.reuse, R24, R45 ;  /* 0x0000001804187223 */ /* 0x040fe2000000002d */
[C---:B------:R-:W-:Y:S01]  /*15e0*/  FFMA R26, R4.reuse, R32, R53 ;  /* 0x00000020041a7223 */ /* 0x040fe20000000035 */
[----:B------:R-:W-:-:S05]  /*15f0*/  FFMA R27, R4, R34, R39 ;  /* 0x00000022041b7223 */ /* 0x000fca0000000027 */
[----:B------:R-:W-:Y:S01]  /*1600*/  STG.E.128 desc[UR4][R12.64+0x800], R24 ;  /* 0x000800180c007986 */ /* 0x000fe2000c101d04 */
[----:B------:R-:W-:Y:S05]  /*1610*/  EXIT ;  /* 0x000000000000794d */ /* 0x000fea0003800000 */
.L_x_0:
[----:B------:R-:W-:-:S00]  /*1620*/  BRA `(.L_x_0) ;  /* 0xfffffffc00fc7947 */ /* 0x000fc0000383ffff */
[----:B------:R-:W-:-:S00]  /*1630*/  NOP ;  /* 0x0000000000007918 */ /* 0x000fc00000000000 */
        /* <DEDUP_REMOVED lines=12> */
.L_x_1:


//--------------------- .nv.constant0.triton_poi_fused__unsafe_index_add_mul_sub_34 --------------------------
	.section	.nv.constant0.triton_poi_fused__unsafe_index_add_mul_sub_34,"a",@progbits
	.sectionflags	@""
	.align	4
.nv.constant0.triton_poi_fused__unsafe_index_add_mul_sub_34:
	.zero		596
